	.headerflags	@"EF_CUDA_TEXMODE_UNIFIED EF_CUDA_64BIT_ADDRESS EF_CUDA_ACCELERATORS EF_CUDA_SM90 EF_CUDA_VIRTUAL_SM(EF_CUDA_SM90)"
	.elftype	@"ET_EXEC"


//--------------------- .nv.info                  --------------------------
	.section	.nv.info,"",@"SHT_CUDA_INFO"
	.align	4


	//----- nvinfo : EIATTR_REGCOUNT
	.align		4
        /*0000*/ 	.byte	0x04, 0x2f
        /*0002*/ 	.short	(.L_1 - .L_0)
	.align		4
.L_0:
        /*0004*/ 	.word	index@(triton_poi_fused_add_convolution_relu_2)
        /*0008*/ 	.word	0x00000010


	//----- nvinfo : EIATTR_MIN_STACK_SIZE
	.align		4
.L_1:
        /*000c*/ 	.byte	0x04, 0x12
        /*000e*/ 	.short	(.L_3 - .L_2)
	.align		4
.L_2:
        /*0010*/ 	.word	index@(triton_poi_fused_add_convolution_relu_2)
        /*0014*/ 	.word	0x00000000


	//----- nvinfo : EIATTR_FRAME_SIZE
	.align		4
.L_3:
        /*0018*/ 	.byte	0x04, 0x11
        /*001a*/ 	.short	(.L_5 - .L_4)
	.align		4
.L_4:
        /*001c*/ 	.word	index@(triton_poi_fused_add_convolution_relu_2)
        /*0020*/ 	.word	0x00000000


	//----- nvinfo : EIATTR_MIN_STACK_SIZE
	.align		4
.L_5:
        /*0024*/ 	.byte	0x04, 0x12
        /*0026*/ 	.short	(.L_7 - .L_6)
	.align		4
.L_6:
        /*0028*/ 	.word	index@(triton_poi_fused_add_convolution_relu_2)
        /*002c*/ 	.word	0x00000000
.L_7:


//--------------------- .nv.info.triton_poi_fused_add_convolution_relu_2 --------------------------
	.section	.nv.info.triton_poi_fused_add_convolution_relu_2,"",@"SHT_CUDA_INFO"
	.sectionflags	@""
	.align	4


	//----- nvinfo : EIATTR_CUDA_API_VERSION
	.align		4
        /*0000*/ 	.byte	0x04, 0x37
        /*0002*/ 	.short	(.L_9 - .L_8)
.L_8:
        /*0004*/ 	.word	0x0000007c


	//----- nvinfo : EIATTR_KPARAM_INFO
	.align		4
.L_9:
        /*0008*/ 	.byte	0x04, 0x17
        /*000a*/ 	.short	(.L_11 - .L_10)
.L_10:
        /*000c*/ 	.word	0x00000000
        /*0010*/ 	.short	0x0004
        /*0012*/ 	.short	0x0020
        /*0014*/ 	.byte	0x00, 0xf0, 0x11, 0x00


	//----- nvinfo : EIATTR_KPARAM_INFO
	.align		4
.L_11:
        /*0018*/ 	.byte	0x04, 0x17
        /*001a*/ 	.short	(.L_13 - .L_12)
.L_12:
        /*001c*/ 	.word	0x00000000
        /*0020*/ 	.short	0x0003
        /*0022*/ 	.short	0x0018
        /*0024*/ 	.byte	0x00, 0xf4, 0x21, 0x00


	//----- nvinfo : EIATTR_KPARAM_INFO
	.align		4
.L_13:
        /*0028*/ 	.byte	0x04, 0x17
        /*002a*/ 	.short	(.L_15 - .L_14)
.L_14:
        /*002c*/ 	.word	0x00000000
        /*0030*/ 	.short	0x0002
        /*0032*/ 	.short	0x0010
        /*0034*/ 	.byte	0x00, 0xf4, 0x21, 0x00


	//----- nvinfo : EIATTR_KPARAM_INFO
	.align		4
.L_15:
        /*0038*/ 	.byte	0x04, 0x17
        /*003a*/ 	.short	(.L_17 - .L_16)
.L_16:
        /*003c*/ 	.word	0x00000000
        /*0040*/ 	.short	0x0001
        /*0042*/ 	.short	0x0008
        /*0044*/ 	.byte	0x00, 0xf4, 0x21, 0x00


	//----- nvinfo : EIATTR_KPARAM_INFO
	.align		4
.L_17:
        /*0048*/ 	.byte	0x04, 0x17
        /*004a*/ 	.short	(.L_19 - .L_18)
.L_18:
        /*004c*/ 	.word	0x00000000
        /*0050*/ 	.short	0x0000
        /*0052*/ 	.short	0x0000
        /*0054*/ 	.byte	0x00, 0xf4, 0x21, 0x00


	//----- nvinfo : EIATTR_SPARSE_MMA_MASK
	.align		4
.L_19:
        /*0058*/ 	.byte	0x03, 0x50
        /*005a*/ 	.short	0x0000


	//----- nvinfo : EIATTR_MAXREG_COUNT
	.align		4
        /*005c*/ 	.byte	0x03, 0x1b
        /*005e*/ 	.short	0x00ff


	//----- nvinfo : EIATTR_EXIT_INSTR_OFFSETS
	.align		4
        /*0060*/ 	.byte	0x04, 0x1c
        /*0062*/ 	.short	(.L_21 - .L_20)


	//   ....[0]....
.L_20:
        /*0064*/ 	.word	0x00000200


	//   ....[1]....
        /*0068*/ 	.word	0x00000220


	//----- nvinfo : EIATTR_REQNTID
	.align		4
.L_21:
        /*006c*/ 	.byte	0x04, 0x10
        /*006e*/ 	.short	(.L_23 - .L_22)
.L_22:
        /*0070*/ 	.word	0x00000080
        /*0074*/ 	.word	0x00000001
        /*0078*/ 	.word	0x00000001


	//----- nvinfo : EIATTR_CBANK_PARAM_SIZE
	.align		4
.L_23:
        /*007c*/ 	.byte	0x03, 0x19
        /*007e*/ 	.short	0x0024


	//----- nvinfo : EIATTR_PARAM_CBANK
	.align		4
        /*0080*/ 	.byte	0x04, 0x0a
        /*0082*/ 	.short	(.L_25 - .L_24)
	.align		4
.L_24:
        /*0084*/ 	.word	index@(.nv.constant0.triton_poi_fused_add_convolution_relu_2)
        /*0088*/ 	.short	0x0210
        /*008a*/ 	.short	0x0024


	//----- nvinfo : EIATTR_SW_WAR
	.align		4
.L_25:
        /*008c*/ 	.byte	0x04, 0x36
        /*008e*/ 	.short	(.L_27 - .L_26)
.L_26:
        /*0090*/ 	.word	0x00000008
.L_27:


//--------------------- .nv.callgraph             --------------------------
	.section	.nv.callgraph,"",@"SHT_CUDA_CALLGRAPH"
	.align	4
	.sectionentsize	8
	.align		4
        /*0000*/ 	.word	0x00000000
	.align		4
        /*0004*/ 	.word	0xffffffff
	.align		4
        /*0008*/ 	.word	0x00000000
	.align		4
        /*000c*/ 	.word	0xfffffffe
	.align		4
        /*0010*/ 	.word	0x00000000
	.align		4
        /*0014*/ 	.word	0xfffffffd
	.align		4
        /*0018*/ 	.word	0x00000000
	.align		4
        /*001c*/ 	.word	0xfffffffc


//--------------------- .text.triton_poi_fused_add_convolution_relu_2 --------------------------
	.section	.text.triton_poi_fused_add_convolution_relu_2,"ax",@progbits
	.align	128
        .global         triton_poi_fused_add_convolution_relu_2
        .type           triton_poi_fused_add_convolution_relu_2,@function
        .size           triton_poi_fused_add_convolution_relu_2,(.L_x_1 - triton_poi_fused_add_convolution_relu_2)
        .other          triton_poi_fused_add_convolution_relu_2,@"STO_CUDA_ENTRY STV_DEFAULT"
triton_poi_fused_add_convolution_relu_2:
.text.triton_poi_fused_add_convolution_relu_2:
[----:B------:R-:W0:Y:S02]  /*0000*/  LDC R1, c[0x0][0x28] ;  /* 0x00000a00ff017b82 */ /* 0x000e240000000800 */
[----:B------:R-:W1:Y:S01]  /*0010*/  S2R R0, SR_TID.X ;  /* 0x0000000000007919 */ /* 0x000e620000002100 */
[----:B------:R-:W2:Y:S01]  /*0020*/  LDC.64 R4, c[0x0][0x218] ;  /* 0x00008600ff047b82 */ /* 0x000ea20000000a00 */
[----:B------:R-:W-:Y:S01]  /*0030*/  IMAD.MOV.U32 R13, RZ, RZ, RZ ;  /* 0x000000ffff0d7224 */ /* 0x000fe200078e00ff */
[----:B------:R-:W-:Y:S01]  /*0040*/  ULDC.64 UR4, c[0x0][0x208] ;  /* 0x0000820000047ab9 */ /* 0x000fe20000000a00 */
[----:B------:R-:W3:Y:S05]  /*0050*/  S2R R11, SR_CTAID.X ;  /* 0x00000000000b7919 */ /* 0x000eea0000002500 */
[----:B------:R-:W4:Y:S01]  /*0060*/  LDC.64 R6, c[0x0][0x220] ;  /* 0x00008800ff067b82 */ /* 0x000f220000000a00 */
[----:B-1----:R-:W-:-:S05]  /*0070*/  LOP3.LUT R0, R0, 0x7f, RZ, 0xc0, !PT ;  /* 0x0000007f00007812 */ /* 0x002fca00078ec0ff */
[----:B---3--:R-:W-:-:S04]  /*0080*/  IMAD R11, R11, 0x80, R0 ;  /* 0x000000800b0b7824 */ /* 0x008fc800078e0200 */
[C---:B------:R-:W-:Y:S01]  /*0090*/  IMAD.HI R0, R11.reuse, 0x38e38e39, RZ ;  /* 0x38e38e390b007827 */ /* 0x040fe200078e02ff */
[----:B------:R-:W-:-:S04]  /*00a0*/  ISETP.GE.AND P1, PT, R11, 0x2400, PT ;  /* 0x000024000b00780c */ /* 0x000fc80003f26270 */
[----:B------:R-:W-:-:S04]  /*00b0*/  SHF.R.U32.HI R3, RZ, 0x1f, R0 ;  /* 0x0000001fff037819 */ /* 0x000fc80000011600 */
[----:B------:R-:W-:Y:S02]  /*00c0*/  LEA.HI.SX32 R0, R0, R3, 0x1d ;  /* 0x0000000300007211 */ /* 0x000fe400078feaff */
[----:B------:R-:W1:Y:S02]  /*00d0*/  LDC.64 R2, c[0x0][0x210] ;  /* 0x00008400ff027b82 */ /* 0x000e640000000a00 */
[----:B------:R-:W-:-:S04]  /*00e0*/  SHF.R.S32.HI R9, RZ, 0x1f, R0 ;  /* 0x0000001fff097819 */ /* 0x000fc80000011400 */
[----:B------:R-:W-:-:S04]  /*00f0*/  LEA.HI R9, R9, R0, RZ, 0x6 ;  /* 0x0000000009097211 */ /* 0x000fc800078f30ff */
[----:B------:R-:W-:-:S04]  /*0100*/  LOP3.LUT R9, R9, 0xffffffc0, RZ, 0xc0, !PT ;  /* 0xffffffc009097812 */ /* 0x000fc800078ec0ff */
[----:B------:R-:W-:Y:S01]  /*0110*/  IADD3 R9, R0, -R9, RZ ;  /* 0x8000000900097210 */ /* 0x000fe20007ffe0ff */
[----:B------:R-:W-:Y:S01]  /*0120*/  HFMA2.MMA R0, -RZ, RZ, 0, 0 ;  /* 0x00000000ff007435 */ /* 0x000fe200000001ff */
[----:B------:R-:W-:-:S03]  /*0130*/  IMAD.MOV.U32 R10, RZ, RZ, RZ ;  /* 0x000000ffff0a7224 */ /* 0x000fc600078e00ff */
[----:B--2---:R-:W-:Y:S02]  /*0140*/  IMAD.WIDE R4, R9, 0x4, R4 ;  /* 0x0000000409047825 */ /* 0x004fe400078e0204 */
[----:B------:R-:W2:Y:S02]  /*0150*/  LDC.64 R8, c[0x0][0x228] ;  /* 0x00008a00ff087b82 */ /* 0x000ea40000000a00 */
[C---:B-1----:R-:W-:Y:S01]  /*0160*/  IMAD.WIDE R2, R11.reuse, 0x4, R2 ;  /* 0x000000040b027825 */ /* 0x042fe200078e0202 */
[----:B------:R-:W3:Y:S03]  /*0170*/  @!P1 LDG.E.EL R13, desc[UR4][R4.64] ;  /* 0x00000004040d9981 */ /* 0x000ee6000c2e1900 */
[C---:B----4-:R-:W-:Y:S01]  /*0180*/  IMAD.WIDE R6, R11.reuse, 0x4, R6 ;  /* 0x000000040b067825 */ /* 0x050fe200078e0206 */
[----:B------:R-:W3:Y:S04]  /*0190*/  @!P1 LDG.E R0, desc[UR4][R2.64] ;  /* 0x0000000402009981 */ /* 0x000ee8000c1e1900 */
[----:B------:R-:W4:Y:S01]  /*01a0*/  @!P1 LDG.E R10, desc[UR4][R6.64] ;  /* 0x00000004060a9981 */ /* 0x000f22000c1e1900 */
[----:B--2---:R-:W-:-:S04]  /*01b0*/  IMAD.WIDE R8, R11, 0x4, R8 ;  /* 0x000000040b087825 */ /* 0x004fc800078e0208 */
[----:B---3--:R-:W-:-:S04]  /*01c0*/  FADD R13, R13, R0 ;  /* 0x000000000d0d7221 */ /* 0x008fc80000000000 */
[C---:B----4-:R-:W-:Y:S01]  /*01d0*/  FADD R0, R13.reuse, R10 ;  /* 0x0000000a0d007221 */ /* 0x050fe20000000000 */
[----:B------:R-:W-:-:S04]  /*01e0*/  FSETP.GEU.AND P0, PT, R13, -R10, PT ;  /* 0x8000000a0d00720b */ /* 0x000fc80003f0e000 */
[----:B------:R-:W-:Y:S01]  /*01f0*/  FSEL R11, R0, RZ, P0 ;  /* 0x000000ff000b7208 */ /* 0x000fe20000000000 */
[----:B------:R-:W-:Y:S08]  /*0200*/  @P1 EXIT ;  /* 0x000000000000194d */ /* 0x000ff00003800000 */
[----:B------:R-:W-:Y:S01]  /*0210*/  STG.E desc[UR4][R8.64], R11 ;  /* 0x0000000b08007986 */ /* 0x000fe2000c101904 */
[----:B------:R-:W-:Y:S05]  /*0220*/  EXIT ;  /* 0x000000000000794d */ /* 0x000fea0003800000 */
.L_x_0:
[----:B------:R-:W-:-:S00]  /*0230*/  BRA `(.L_x_0) ;  /* 0xfffffffc00fc7947 */ /* 0x000fc0000383ffff */
[----:B------:R-:W-:-:S00]  /*0240*/  NOP ;  /* 0x0000000000007918 */ /* 0x000fc00000000000 */
        /* <DEDUP_REMOVED lines=11> */
.L_x_1:


//--------------------- .nv.constant0.triton_poi_fused_add_convolution_relu_2 --------------------------
	.section	.nv.constant0.triton_poi_fused_add_convolution_relu_2,"a",@progbits
	.sectionflags	@""
	.align	4
.nv.constant0.triton_poi_fused_add_convolution_relu_2:
	.zero		564
